	.headerflags	@"EF_CUDA_TEXMODE_UNIFIED EF_CUDA_64BIT_ADDRESS EF_CUDA_ACCELERATORS EF_CUDA_SM90 EF_CUDA_VIRTUAL_SM(EF_CUDA_SM90)"
	.elftype	@"ET_EXEC"


//--------------------- .nv.info                  --------------------------
	.section	.nv.info,"",@"SHT_CUDA_INFO"
	.align	4


	//----- nvinfo : EIATTR_REGCOUNT
	.align		4
        /*0000*/ 	.byte	0x04, 0x2f
        /*0002*/ 	.short	(.L_3 - .L_2)
	.align		4
.L_2:
        /*0004*/ 	.word	index@(triton_poi_fused__native_batch_norm_legit_no_training_relu_39)
        /*0008*/ 	.word	0x00000020


	//----- nvinfo : EIATTR_MIN_STACK_SIZE
	.align		4
.L_3:
        /*000c*/ 	.byte	0x04, 0x12
        /*000e*/ 	.short	(.L_5 - .L_4)
	.align		4
.L_4:
        /*0010*/ 	.word	index@(triton_poi_fused__native_batch_norm_legit_no_training_relu_39)
        /*0014*/ 	.word	0x00000000


	//----- nvinfo : EIATTR_FRAME_SIZE
	.align		4
.L_5:
        /*0018*/ 	.byte	0x04, 0x11
        /*001a*/ 	.short	(.L_7 - .L_6)
	.align		4
.L_6:
        /*001c*/ 	.word	index@(triton_poi_fused__native_batch_norm_legit_no_training_relu_39)
        /*0020*/ 	.word	0x00000000


	//----- nvinfo : EIATTR_MIN_STACK_SIZE
	.align		4
.L_7:
        /*0024*/ 	.byte	0x04, 0x12
        /*0026*/ 	.short	(.L_9 - .L_8)
	.align		4
.L_8:
        /*0028*/ 	.word	index@(triton_poi_fused__native_batch_norm_legit_no_training_relu_39)
        /*002c*/ 	.word	0x00000000
.L_9:


//--------------------- .nv.info.triton_poi_fused__native_batch_norm_legit_no_training_relu_39 --------------------------
	.section	.nv.info.triton_poi_fused__native_batch_norm_legit_no_training_relu_39,"",@"SHT_CUDA_INFO"
	.sectionflags	@""
	.align	4


	//----- nvinfo : EIATTR_CUDA_API_VERSION
	.align		4
        /*0000*/ 	.byte	0x04, 0x37
        /*0002*/ 	.short	(.L_11 - .L_10)
.L_10:
        /*0004*/ 	.word	0x0000007c


	//----- nvinfo : EIATTR_KPARAM_INFO
	.align		4
.L_11:
        /*0008*/ 	.byte	0x04, 0x17
        /*000a*/ 	.short	(.L_13 - .L_12)
.L_12:
        /*000c*/ 	.word	0x00000000
        /*0010*/ 	.short	0x0006
        /*0012*/ 	.short	0x0030
        /*0014*/ 	.byte	0x00, 0xf0, 0x11, 0x00


	//----- nvinfo : EIATTR_KPARAM_INFO
	.align		4
.L_13:
        /*0018*/ 	.byte	0x04, 0x17
        /*001a*/ 	.short	(.L_15 - .L_14)
.L_14:
        /*001c*/ 	.word	0x00000000
        /*0020*/ 	.short	0x0005
        /*0022*/ 	.short	0x0028
        /*0024*/ 	.byte	0x00, 0xf4, 0x21, 0x00


	//----- nvinfo : EIATTR_KPARAM_INFO
	.align		4
.L_15:
        /*0028*/ 	.byte	0x04, 0x17
        /*002a*/ 	.short	(.L_17 - .L_16)
.L_16:
        /*002c*/ 	.word	0x00000000
        /*0030*/ 	.short	0x0004
        /*0032*/ 	.short	0x0020
        /*0034*/ 	.byte	0x00, 0xf4, 0x21, 0x00


	//----- nvinfo : EIATTR_KPARAM_INFO
	.align		4
.L_17:
        /*0038*/ 	.byte	0x04, 0x17
        /*003a*/ 	.short	(.L_19 - .L_18)
.L_18:
        /*003c*/ 	.word	0x00000000
        /*0040*/ 	.short	0x0003
        /*0042*/ 	.short	0x0018
        /*0044*/ 	.byte	0x00, 0xf4, 0x21, 0x00


	//----- nvinfo : EIATTR_KPARAM_INFO
	.align		4
.L_19:
        /*0048*/ 	.byte	0x04, 0x17
        /*004a*/ 	.short	(.L_21 - .L_20)
.L_20:
        /*004c*/ 	.word	0x00000000
        /*0050*/ 	.short	0x0002
        /*0052*/ 	.short	0x0010
        /*0054*/ 	.byte	0x00, 0xf4, 0x21, 0x00


	//----- nvinfo : EIATTR_KPARAM_INFO
	.align		4
.L_21:
        /*0058*/ 	.byte	0x04, 0x17
        /*005a*/ 	.short	(.L_23 - .L_22)
.L_22:
        /*005c*/ 	.word	0x00000000
        /*0060*/ 	.short	0x0001
        /*0062*/ 	.short	0x0008
        /*0064*/ 	.byte	0x00, 0xf4, 0x21, 0x00


	//----- nvinfo : EIATTR_KPARAM_INFO
	.align		4
.L_23:
        /*0068*/ 	.byte	0x04, 0x17
        /*006a*/ 	.short	(.L_25 - .L_24)
.L_24:
        /*006c*/ 	.word	0x00000000
        /*0070*/ 	.short	0x0000
        /*0072*/ 	.short	0x0000
        /*0074*/ 	.byte	0x00, 0xf4, 0x21, 0x00


	//----- nvinfo : EIATTR_SPARSE_MMA_MASK
	.align		4
.L_25:
        /*0078*/ 	.byte	0x03, 0x50
        /*007a*/ 	.short	0x0000


	//----- nvinfo : EIATTR_MAXREG_COUNT
	.align		4
        /*007c*/ 	.byte	0x03, 0x1b
        /*007e*/ 	.short	0x00ff


	//----- nvinfo : EIATTR_EXIT_INSTR_OFFSETS
	.align		4
        /*0080*/ 	.byte	0x04, 0x1c
        /*0082*/ 	.short	(.L_27 - .L_26)


	//   ....[0]....
.L_26:
        /*0084*/ 	.word	0x000006c0


	//----- nvinfo : EIATTR_REQNTID
	.align		4
.L_27:
        /*0088*/ 	.byte	0x04, 0x10
        /*008a*/ 	.short	(.L_29 - .L_28)
.L_28:
        /*008c*/ 	.word	0x00000080
        /*0090*/ 	.word	0x00000001
        /*0094*/ 	.word	0x00000001


	//----- nvinfo : EIATTR_CBANK_PARAM_SIZE
	.align		4
.L_29:
        /*0098*/ 	.byte	0x03, 0x19
        /*009a*/ 	.short	0x0034


	//----- nvinfo : EIATTR_PARAM_CBANK
	.align		4
        /*009c*/ 	.byte	0x04, 0x0a
        /*009e*/ 	.short	(.L_31 - .L_30)
	.align		4
.L_30:
        /*00a0*/ 	.word	index@(.nv.constant0.triton_poi_fused__native_batch_norm_legit_no_training_relu_39)
        /*00a4*/ 	.short	0x0210
        /*00a6*/ 	.short	0x0034


	//----- nvinfo : EIATTR_SW_WAR
	.align		4
.L_31:
        /*00a8*/ 	.byte	0x04, 0x36
        /*00aa*/ 	.short	(.L_33 - .L_32)
.L_32:
        /*00ac*/ 	.word	0x00000008
.L_33:


//--------------------- .nv.callgraph             --------------------------
	.section	.nv.callgraph,"",@"SHT_CUDA_CALLGRAPH"
	.align	4
	.sectionentsize	8
	.align		4
        /*0000*/ 	.word	0x00000000
	.align		4
        /*0004*/ 	.word	0xffffffff
	.align		4
        /*0008*/ 	.word	0x00000000
	.align		4
        /*000c*/ 	.word	0xfffffffe
	.align		4
        /*0010*/ 	.word	0x00000000
	.align		4
        /*0014*/ 	.word	0xfffffffd
	.align		4
        /*0018*/ 	.word	0x00000000
	.align		4
        /*001c*/ 	.word	0xfffffffc


//--------------------- .nv.constant4             --------------------------
	.section	.nv.constant4,"a",@progbits
	.align	8
	.align		8
.nv.constant4:
        /*0000*/ 	.dword	_$_str
	.align		8
        /*0008*/ 	.dword	_$_str_$_2


//--------------------- .text.triton_poi_fused__native_batch_norm_legit_no_training_relu_39 --------------------------
	.section	.text.triton_poi_fused__native_batch_norm_legit_no_training_relu_39,"ax",@progbits
	.align	128
        .global         triton_poi_fused__native_batch_norm_legit_no_training_relu_39
        .type           triton_poi_fused__native_batch_norm_legit_no_training_relu_39,@function
        .size           triton_poi_fused__native_batch_norm_legit_no_training_relu_39,(.L_x_1 - triton_poi_fused__native_batch_norm_legit_no_training_relu_39)
        .other          triton_poi_fused__native_batch_norm_legit_no_training_relu_39,@"STO_CUDA_ENTRY STV_DEFAULT"
triton_poi_fused__native_batch_norm_legit_no_training_relu_39:
.text.triton_poi_fused__native_batch_norm_legit_no_training_relu_39:
[----:B------:R-:W-:Y:S01]  /*0000*/  LDC R1, c[0x0][0x28] ;  /* 0x00000a00ff017b82 */ /* 0x000fe20000000800 */
[----:B------:R-:W1:Y:S01]  /*0010*/  S2R R0, SR_TID.X ;  /* 0x0000000000007919 */ /* 0x000e620000002100 */
[----:B------:R-:W-:-:S06]  /*0020*/  ULDC.64 UR4, c[0x0][0x208] ;  /* 0x0000820000047ab9 */ /* 0x000fcc0000000a00 */
[----:B------:R-:W2:Y:S01]  /*0030*/  LDC.64 R16, c[0x0][0x218] ;  /* 0x00008600ff107b82 */ /* 0x000ea20000000a00 */
[----:B------:R-:W3:Y:S07]  /*0040*/  S2R R3, SR_CTAID.X ;  /* 0x0000000000037919 */ /* 0x000eee0000002500 */
[----:B------:R-:W4:Y:S08]  /*0050*/  LDC.64 R14, c[0x0][0x210] ;  /* 0x00008400ff0e7b82 */ /* 0x000f300000000a00 */
[----:B------:R-:W5:Y:S01]  /*0060*/  LDC.64 R12, c[0x0][0x230] ;  /* 0x00008c00ff0c7b82 */ /* 0x000f620000000a00 */
[----:B-1----:R-:W-:-:S02]  /*0070*/  SHF.L.U32 R0, R0, 0x2, RZ ;  /* 0x0000000200007819 */ /* 0x002fc400000006ff */
[----:B---3--:R-:W-:Y:S02]  /*0080*/  SHF.R.S32.HI R5, RZ, 0x15, R3 ;  /* 0x00000015ff057819 */ /* 0x008fe40000011403 */
[----:B------:R-:W-:Y:S02]  /*0090*/  LOP3.LUT R0, R0, 0x1fc, RZ, 0xc0, !PT ;  /* 0x000001fc00007812 */ /* 0x000fe400078ec0ff */
[----:B------:R-:W-:Y:S02]  /*00a0*/  SGXT R5, R5, 0x1 ;  /* 0x000000010505781a */ /* 0x000fe40000000200 */
[----:B------:R-:W-:Y:S02]  /*00b0*/  LEA R18, R3, R0, 0xa ;  /* 0x0000000003127211 */ /* 0x000fe400078e50ff */
[----:B------:R-:W1:Y:S02]  /*00c0*/  LDC.64 R2, c[0x0][0x220] ;  /* 0x00008800ff027b82 */ /* 0x000e640000000a00 */
[----:B------:R-:W-:-:S04]  /*00d0*/  LEA.HI R5, R5, R18, RZ, 0xa ;  /* 0x0000001205057211 */ /* 0x000fc800078f50ff */
[----:B------:R-:W-:Y:S02]  /*00e0*/  SHF.R.S32.HI R23, RZ, 0xa, R5 ;  /* 0x0000000aff177819 */ /* 0x000fe40000011405 */
[----:B------:R-:W-:Y:S02]  /*00f0*/  IADD3 R5, R5, 0x200, RZ ;  /* 0x0000020005057810 */ /* 0x000fe40007ffe0ff */
[----:B------:R-:W-:Y:S02]  /*0100*/  LEA.HI R0, R23, R23, RZ, 0x8 ;  /* 0x0000001717007211 */ /* 0x000fe400078f40ff */
[----:B------:R-:W-:Y:S02]  /*0110*/  SHF.R.S32.HI R5, RZ, 0xa, R5 ;  /* 0x0000000aff057819 */ /* 0x000fe40000011405 */
[----:B------:R-:W-:Y:S02]  /*0120*/  LOP3.LUT R0, R0, 0xffffff00, RZ, 0xc0, !PT ;  /* 0xffffff0000007812 */ /* 0x000fe400078ec0ff */
[----:B------:R-:W-:-:S02]  /*0130*/  LEA.HI R4, R5, R5, RZ, 0x8 ;  /* 0x0000000505047211 */ /* 0x000fc400078f40ff */
[----:B------:R-:W-:Y:S02]  /*0140*/  IADD3 R23, R23, -R0, RZ ;  /* 0x8000000017177210 */ /* 0x000fe40007ffe0ff */
[----:B------:R-:W-:-:S04]  /*0150*/  LOP3.LUT R4, R4, 0xffffff00, RZ, 0xc0, !PT ;  /* 0xffffff0004047812 */ /* 0x000fc800078ec0ff */
[----:B------:R-:W-:Y:S01]  /*0160*/  IADD3 R19, R5, -R4, RZ ;  /* 0x8000000405137210 */ /* 0x000fe20007ffe0ff */
[----:B-1----:R-:W-:-:S04]  /*0170*/  IMAD.WIDE R8, R23, 0x4, R2 ;  /* 0x0000000417087825 */ /* 0x002fc800078e0202 */
[----:B------:R-:W-:Y:S01]  /*0180*/  IMAD.WIDE R10, R19, 0x4, R2 ;  /* 0x00000004130a7825 */ /* 0x000fe200078e0202 */
[----:B------:R-:W3:Y:S01]  /*0190*/  LDG.E.EL R20, desc[UR4][R8.64] ;  /* 0x0000000408147981 */ /* 0x000ee2000c2e1900 */
[----:B------:R-:W1:Y:S03]  /*01a0*/  LDC.64 R2, c[0x0][0x228] ;  /* 0x00008a00ff027b82 */ /* 0x000e660000000a00 */
[----:B------:R-:W3:Y:S01]  /*01b0*/  LDG.E.EL R21, desc[UR4][R10.64] ;  /* 0x000000040a157981 */ /* 0x000ee2000c2e1900 */
[----:B--2---:R-:W-:-:S04]  /*01c0*/  IMAD.WIDE R26, R23, 0x4, R16 ;  /* 0x00000004171a7825 */ /* 0x004fc800078e0210 */
[----:B----4-:R-:W-:Y:S01]  /*01d0*/  IMAD.WIDE R14, R18, 0x4, R14 ;  /* 0x00000004120e7825 */ /* 0x010fe200078e020e */
[----:B------:R-:W2:Y:S04]  /*01e0*/  LDG.E.EL R0, desc[UR4][R26.64] ;  /* 0x000000041a007981 */ /* 0x000ea8000c2e1900 */
[----:B------:R-:W2:Y:S01]  /*01f0*/  LDG.E.128 R4, desc[UR4][R14.64] ;  /* 0x000000040e047981 */ /* 0x000ea2000c1e1d00 */
[----:B------:R-:W-:-:S03]  /*0200*/  IMAD.WIDE R16, R19, 0x4, R16 ;  /* 0x0000000413107825 */ /* 0x000fc600078e0210 */
[----:B------:R-:W4:Y:S04]  /*0210*/  LDG.E.128 R8, desc[UR4][R14.64+0x800] ;  /* 0x000800040e087981 */ /* 0x000f28000c1e1d00 */
[----:B------:R-:W4:Y:S01]  /*0220*/  LDG.E.EL R16, desc[UR4][R16.64] ;  /* 0x0000000410107981 */ /* 0x000f22000c2e1900 */
[----:B01----:R-:W-:-:S04]  /*0230*/  IMAD.WIDE R24, R23, 0x4, R2 ;  /* 0x0000000417187825 */ /* 0x003fc800078e0202 */
[----:B-----5:R-:W-:Y:S02]  /*0240*/  IMAD.WIDE R22, R23, 0x4, R12 ;  /* 0x0000000417167825 */ /* 0x020fe400078e020c */
[----:B------:R-:W5:Y:S04]  /*0250*/  LDG.E.EL R24, desc[UR4][R24.64] ;  /* 0x0000000418187981 */ /* 0x000f68000c2e1900 */
[----:B------:R-:W5:Y:S01]  /*0260*/  LDG.E.EL R23, desc[UR4][R22.64] ;  /* 0x0000000416177981 */ /* 0x000f62000c2e1900 */
[----:B------:R-:W-:-:S04]  /*0270*/  IMAD.WIDE R2, R19, 0x4, R2 ;  /* 0x0000000413027825 */ /* 0x000fc800078e0202 */
[----:B------:R-:W-:Y:S02]  /*0280*/  IMAD.WIDE R28, R19, 0x4, R12 ;  /* 0x00000004131c7825 */ /* 0x000fe400078e020c */
[----:B------:R0:W4:Y:S04]  /*0290*/  LDG.E.EL R12, desc[UR4][R2.64] ;  /* 0x00000004020c7981 */ /* 0x000128000c2e1900 */
[----:B------:R-:W4:Y:S01]  /*02a0*/  LDG.E.EL R13, desc[UR4][R28.64] ;  /* 0x000000041c0d7981 */ /* 0x000f22000c2e1900 */
[----:B0-----:R-:W-:Y:S01]  /*02b0*/  HFMA2.MMA R3, -RZ, RZ, 1.625, 0 ;  /* 0x3e800000ff037435 */ /* 0x001fe200000001ff */
[----:B---3--:R-:W-:-:S04]  /*02c0*/  FADD R20, R20, 9.9999997473787516356e-06 ;  /* 0x3727c5ac14147421 */ /* 0x008fc80000000000 */
[----:B------:R-:W0:Y:S01]  /*02d0*/  MUFU.SQRT R19, R20 ;  /* 0x0000001400137308 */ /* 0x000e220000002000 */
[----:B------:R-:W-:-:S07]  /*02e0*/  FADD R21, R21, 9.9999997473787516356e-06 ;  /* 0x3727c5ac15157421 */ /* 0x000fce0000000000 */
[----:B------:R-:W1:Y:S01]  /*02f0*/  MUFU.SQRT R25, R21 ;  /* 0x0000001500197308 */ /* 0x000e620000002000 */
[C---:B0-----:R-:W-:Y:S02]  /*0300*/  FSETP.GT.AND P0, PT, R19.reuse, 8.50705917302346158658e+37, PT ;  /* 0x7e8000001300780b */ /* 0x041fe40003f04000 */
[----:B------:R-:W-:Y:S02]  /*0310*/  FSETP.GEU.AND P2, PT, R19, 1.175494350822287508e-38, PT ;  /* 0x008000001300780b */ /* 0x000fe40003f4e000 */
[C---:B-1----:R-:W-:Y:S02]  /*0320*/  FSETP.GT.AND P1, PT, R25.reuse, 8.50705917302346158658e+37, PT ;  /* 0x7e8000001900780b */ /* 0x042fe40003f24000 */
[----:B------:R-:W-:-:S07]  /*0330*/  FSETP.GEU.AND P3, PT, R25, 1.175494350822287508e-38, PT ;  /* 0x008000001900780b */ /* 0x000fce0003f6e000 */
[----:B------:R-:W-:-:S04]  /*0340*/  @P0 FMUL R19, R19, 0.25 ;  /* 0x3e80000013130820 */ /* 0x000fc80000400000 */
[----:B------:R-:W-:Y:S01]  /*0350*/  @!P2 FMUL R19, R19, 16777216 ;  /* 0x4b8000001313a820 */ /* 0x000fe20000400000 */
[----:B------:R-:W-:-:S05]  /*0360*/  @P1 FMUL R25, R25, 0.25 ;  /* 0x3e80000019191820 */ /* 0x000fca0000400000 */
[----:B------:R-:W0:Y:S01]  /*0370*/  MUFU.RCP R19, R19 ;  /* 0x0000001300137308 */ /* 0x000e220000001000 */
[----:B------:R-:W-:Y:S01]  /*0380*/  @!P3 FMUL R25, R25, 16777216 ;  /* 0x4b8000001919b820 */ /* 0x000fe20000400000 */
[----:B------:R-:W-:-:S06]  /*0390*/  FSEL R2, R3, 1, P0 ;  /* 0x3f80000003027808 */ /* 0x000fcc0000000000 */
[----:B------:R-:W1:Y:S01]  /*03a0*/  MUFU.RCP R14, R25 ;  /* 0x00000019000e7308 */ /* 0x000e620000001000 */
[----:B------:R-:W-:Y:S01]  /*03b0*/  FSEL R3, R3, 1, P1 ;  /* 0x3f80000003037808 */ /* 0x000fe20000800000 */
[----:B------:R-:W-:Y:S01]  /*03c0*/  @!P2 FMUL R2, R2, 16777216 ;  /* 0x4b8000000202a820 */ /* 0x000fe20000400000 */
[----:B--2---:R-:W-:-:S03]  /*03d0*/  FADD R4, R4, -R0 ;  /* 0x8000000004047221 */ /* 0x004fc60000000000 */
[----:B------:R-:W-:Y:S01]  /*03e0*/  @!P3 FMUL R3, R3, 16777216 ;  /* 0x4b8000000303b820 */ /* 0x000fe20000400000 */
[----:B0-----:R-:W-:Y:S01]  /*03f0*/  FMUL R15, R19, R2 ;  /* 0x00000002130f7220 */ /* 0x001fe20000400000 */
[--C-:B------:R-:W-:Y:S01]  /*0400*/  FADD R20, R5, -R0.reuse ;  /* 0x8000000005147221 */ /* 0x100fe20000000000 */
[--C-:B------:R-:W-:Y:S01]  /*0410*/  FADD R6, R6, -R0.reuse ;  /* 0x8000000006067221 */ /* 0x100fe20000000000 */
[----:B------:R-:W-:Y:S01]  /*0420*/  FADD R0, R7, -R0 ;  /* 0x8000000007007221 */ /* 0x000fe20000000000 */
[C---:B------:R-:W-:Y:S01]  /*0430*/  FMUL R5, R15.reuse, R4 ;  /* 0x000000040f057220 */ /* 0x040fe20000400000 */
[C---:B------:R-:W-:Y:S01]  /*0440*/  FMUL R4, R15.reuse, R20 ;  /* 0x000000140f047220 */ /* 0x040fe20000400000 */
[----:B-1----:R-:W-:Y:S02]  /*0450*/  FMUL R14, R14, R3 ;  /* 0x000000030e0e7220 */ /* 0x002fe40000400000 */
[----:B------:R-:W0:Y:S01]  /*0460*/  LDC.64 R2, c[0x0][0x238] ;  /* 0x00008e00ff027b82 */ /* 0x000e220000000a00 */
[C---:B------:R-:W-:Y:S01]  /*0470*/  FMUL R20, R15.reuse, R6 ;  /* 0x000000060f147220 */ /* 0x040fe20000400000 */
[----:B------:R-:W-:Y:S01]  /*0480*/  FMUL R6, R15, R0 ;  /* 0x000000000f067220 */ /* 0x000fe20000400000 */
[--C-:B----4-:R-:W-:Y:S01]  /*0490*/  FADD R7, R8, -R16.reuse ;  /* 0x8000001008077221 */ /* 0x110fe20000000000 */
[--C-:B------:R-:W-:Y:S01]  /*04a0*/  FADD R9, R9, -R16.reuse ;  /* 0x8000001009097221 */ /* 0x100fe20000000000 */
[--C-:B------:R-:W-:Y:S01]  /*04b0*/  FADD R15, R10, -R16.reuse ;  /* 0x800000100a0f7221 */ /* 0x100fe20000000000 */
[C-C-:B-----5:R-:W-:Y:S01]  /*04c0*/  FFMA R0, R24.reuse, R5, R23.reuse ;  /* 0x0000000518007223 */ /* 0x160fe20000000017 */
[----:B------:R-:W-:Y:S01]  /*04d0*/  FADD R11, R11, -R16 ;  /* 0x800000100b0b7221 */ /* 0x000fe20000000000 */
[C-C-:B------:R-:W-:Y:S01]  /*04e0*/  FFMA R4, R24.reuse, R4, R23.reuse ;  /* 0x0000000418047223 */ /* 0x140fe20000000017 */
[C-C-:B------:R-:W-:Y:S01]  /*04f0*/  FFMA R5, R24.reuse, R20, R23.reuse ;  /* 0x0000001418057223 */ /* 0x140fe20000000017 */
[----:B------:R-:W-:Y:S01]  /*0500*/  FFMA R23, R24, R6, R23 ;  /* 0x0000000618177223 */ /* 0x000fe20000000017 */
[C---:B------:R-:W-:Y:S01]  /*0510*/  FMUL R7, R14.reuse, R7 ;  /* 0x000000070e077220 */ /* 0x040fe20000400000 */
[C---:B------:R-:W-:Y:S01]  /*0520*/  FMUL R8, R14.reuse, R9 ;  /* 0x000000090e087220 */ /* 0x040fe20000400000 */
[C---:B------:R-:W-:Y:S01]  /*0530*/  FMUL R6, R14.reuse, R15 ;  /* 0x0000000f0e067220 */ /* 0x040fe20000400000 */
[----:B------:R-:W-:Y:S01]  /*0540*/  FMUL R14, R14, R11 ;  /* 0x0000000b0e0e7220 */ /* 0x000fe20000400000 */
[C-C-:B------:R-:W-:Y:S01]  /*0550*/  FFMA R9, R12.reuse, R7, R13.reuse ;  /* 0x000000070c097223 */ /* 0x140fe2000000000d */
[C-C-:B------:R-:W-:Y:S01]  /*0560*/  FFMA R8, R12.reuse, R8, R13.reuse ;  /* 0x000000080c087223 */ /* 0x140fe2000000000d */
[C-C-:B------:R-:W-:Y:S01]  /*0570*/  FFMA R10, R12.reuse, R6, R13.reuse ;  /* 0x000000060c0a7223 */ /* 0x140fe2000000000d */
[----:B------:R-:W-:Y:S01]  /*0580*/  FFMA R14, R12, R14, R13 ;  /* 0x0000000e0c0e7223 */ /* 0x000fe2000000000d */
[----:B------:R-:W-:-:S02]  /*0590*/  FSETP.GEU.AND P6, PT, R23, RZ, PT ;  /* 0x000000ff1700720b */ /* 0x000fc40003fce000 */
[----:B------:R-:W-:Y:S02]  /*05a0*/  FSETP.GEU.AND P0, PT, R5, RZ, PT ;  /* 0x000000ff0500720b */ /* 0x000fe40003f0e000 */
[----:B------:R-:W-:Y:S02]  /*05b0*/  FSETP.GEU.AND P1, PT, R4, RZ, PT ;  /* 0x000000ff0400720b */ /* 0x000fe40003f2e000 */
[----:B------:R-:W-:Y:S02]  /*05c0*/  FSETP.GEU.AND P3, PT, R14, RZ, PT ;  /* 0x000000ff0e00720b */ /* 0x000fe40003f6e000 */
[----:B------:R-:W-:Y:S02]  /*05d0*/  SEL R7, R23, RZ, P6 ;  /* 0x000000ff17077207 */ /* 0x000fe40003000000 */
[----:B------:R-:W-:Y:S02]  /*05e0*/  FSETP.GEU.AND P2, PT, R0, RZ, PT ;  /* 0x000000ff0000720b */ /* 0x000fe40003f4e000 */
[----:B------:R-:W-:-:S02]  /*05f0*/  FSETP.GEU.AND P4, PT, R10, RZ, PT ;  /* 0x000000ff0a00720b */ /* 0x000fc40003f8e000 */
[----:B------:R-:W-:Y:S02]  /*0600*/  FSETP.GEU.AND P5, PT, R9, RZ, PT ;  /* 0x000000ff0900720b */ /* 0x000fe40003fae000 */
[----:B------:R-:W-:Y:S02]  /*0610*/  FSETP.GEU.AND P6, PT, R8, RZ, PT ;  /* 0x000000ff0800720b */ /* 0x000fe40003fce000 */
[----:B------:R-:W-:Y:S01]  /*0620*/  SEL R6, R5, RZ, P0 ;  /* 0x000000ff05067207 */ /* 0x000fe20000000000 */
[----:B0-----:R-:W-:Y:S01]  /*0630*/  IMAD.WIDE R2, R18, 0x4, R2 ;  /* 0x0000000412027825 */ /* 0x001fe200078e0202 */
[----:B------:R-:W-:Y:S02]  /*0640*/  SEL R5, R4, RZ, P1 ;  /* 0x000000ff04057207 */ /* 0x000fe40000800000 */
[----:B------:R-:W-:Y:S02]  /*0650*/  SEL R15, R14, RZ, P3 ;  /* 0x000000ff0e0f7207 */ /* 0x000fe40001800000 */
[----:B------:R-:W-:-:S02]  /*0660*/  SEL R4, R0, RZ, P2 ;  /* 0x000000ff00047207 */ /* 0x000fc40001000000 */
[----:B------:R-:W-:Y:S02]  /*0670*/  SEL R14, R10, RZ, P4 ;  /* 0x000000ff0a0e7207 */ /* 0x000fe40002000000 */
[----:B------:R-:W-:Y:S02]  /*0680*/  SEL R12, R9, RZ, P5 ;  /* 0x000000ff090c7207 */ /* 0x000fe40002800000 */
[----:B------:R-:W-:Y:S01]  /*0690*/  SEL R13, R8, RZ, P6 ;  /* 0x000000ff080d7207 */ /* 0x000fe20003000000 */
[----:B------:R-:W-:Y:S04]  /*06a0*/  STG.E.128 desc[UR4][R2.64], R4 ;  /* 0x0000000402007986 */ /* 0x000fe8000c101d04 */
[----:B------:R-:W-:Y:S01]  /*06b0*/  STG.E.128 desc[UR4][R2.64+0x800], R12 ;  /* 0x0008000c02007986 */ /* 0x000fe2000c101d04 */
[----:B------:R-:W-:Y:S05]  /*06c0*/  EXIT ;  /* 0x000000000000794d */ /* 0x000fea0003800000 */
.L_x_0:
[----:B------:R-:W-:-:S00]  /*06d0*/  BRA `(.L_x_0) ;  /* 0xfffffffc00fc7947 */ /* 0x000fc0000383ffff */
[----:B------:R-:W-:-:S00]  /*06e0*/  NOP ;  /* 0x0000000000007918 */ /* 0x000fc00000000000 */
        /* <DEDUP_REMOVED lines=9> */
.L_x_1:


//--------------------- .nv.global.init           --------------------------
	.section	.nv.global.init,"aw",@progbits
.nv.global.init:
	.type		_$_str,@object
	.size		_$_str,(_$_str_$_2 - _$_str)
_$_str:
        /*0000*/ 	.byte	0x5f, 0x5f, 0x43, 0x55, 0x44, 0x41, 0x5f, 0x46, 0x54, 0x5a, 0x00
	.type		_$_str_$_2,@object
	.size		_$_str_$_2,(.L_1 - _$_str_$_2)
_$_str_$_2:
        /*000b*/ 	.byte	0x5f, 0x5f, 0x43, 0x55, 0x44, 0x41, 0x5f, 0x50, 0x52, 0x45, 0x43, 0x5f, 0x53, 0x51, 0x52, 0x54
        /*001b*/ 	.byte	0x00
.L_1:


//--------------------- .nv.constant0.triton_poi_fused__native_batch_norm_legit_no_training_relu_39 --------------------------
	.section	.nv.constant0.triton_poi_fused__native_batch_norm_legit_no_training_relu_39,"a",@progbits
	.sectionflags	@""
	.align	4
.nv.constant0.triton_poi_fused__native_batch_norm_legit_no_training_relu_39:
	.zero		580
